//
// Generated by NVIDIA NVVM Compiler
//
// Compiler Build ID: CL-36424714
// Cuda compilation tools, release 13.0, V13.0.88
// Based on NVVM 20.0.0
//

.version 9.0
.target sm_100
.address_size 64

	// .globl	_Z3modPi

.visible .entry _Z3modPi(
	.param .u64 .ptr .align 1 _Z3modPi_param_0
)
{
	.reg .b32 	%r<5>;
	.reg .b64 	%rd<5>;

	ld.param.u64 	%rd1, [_Z3modPi_param_0];
	cvta.to.global.u64 	%rd2, %rd1;
	mov.u32 	%r1, %ctaid.x;
	mov.u32 	%r2, %ntid.x;
	mov.u32 	%r3, %tid.x;
	mad.lo.s32 	%r4, %r1, %r2, %r3;
	mul.wide.s32 	%rd3, %r4, 4;
	add.s64 	%rd4, %rd2, %rd3;
	st.global.u32 	[%rd4], %r4;
	ret;

}


// ===== COMPILED SASS (sm_100) =====

	.target	sm_100

	.elftype	@"ET_EXEC"


//--------------------- .note.nv.tkinfo           --------------------------
	.section	.note.nv.tkinfo,"",@"SHT_NOTE"
	.sectionflags	@"SHF_NOTE_NV_TKINFO"
	.tkinfo
        /*0018*/ 	.word	0x00000002
        /*0030*/ 	.string	""
        /*0030*/ 	.string	"ptxas"
        /*0030*/ 	.string	"Cuda compilation tools, release 13.0, V13.0.88"
        /*0030*/ 	.string	"Build cuda_13.0.r13.0/compiler.36424714_0"
        /*0030*/ 	.string	"-arch sm_100 -m 64 "



//--------------------- .note.nv.cuinfo           --------------------------
	.section	.note.nv.cuinfo,"",@"SHT_NOTE"
	.sectionflags	@"SHF_NOTE_NV_CUINFO"
        /*0018*/ 	.short	0x0002
        /*001a*/ 	.short	0x0064
        /*001c*/ 	.short	0x0082
	.zero		2


//--------------------- .nv.info                  --------------------------
	.section	.nv.info,"",@"SHT_CUDA_INFO"
	.align	4


	//----- nvinfo : EIATTR_REGCOUNT
	.align		4
        /*0000*/ 	.byte	0x04, 0x2f
        /*0002*/ 	.short	(.L_1 - .L_0)
	.align		4
.L_0:
        /*0004*/ 	.word	index@(_Z3modPi)
        /*0008*/ 	.word	0x00000008


	//----- nvinfo : EIATTR_FRAME_SIZE
	.align		4
.L_1:
        /*000c*/ 	.byte	0x04, 0x11
        /*000e*/ 	.short	(.L_3 - .L_2)
	.align		4
.L_2:
        /*0010*/ 	.word	index@(_Z3modPi)
        /*0014*/ 	.word	0x00000000


	//----- nvinfo : EIATTR_MIN_STACK_SIZE
	.align		4
.L_3:
        /*0018*/ 	.byte	0x04, 0x12
        /*001a*/ 	.short	(.L_5 - .L_4)
	.align		4
.L_4:
        /*001c*/ 	.word	index@(_Z3modPi)
        /*0020*/ 	.word	0x00000000
.L_5:


//--------------------- .nv.compat                --------------------------
	.section	.nv.compat,"",@"SHT_CUDA_COMPAT_INFO"
	.align	4
        /*0000*/ 	.byte	0x02, 0x09, 0x00, 0x00, 0x02, 0x02, 0x01, 0x00, 0x02, 0x05, 0x05, 0x00, 0x03, 0x07, 0x01, 0x01
        /*0010*/ 	.byte	0x02, 0x03, 0x00, 0x00, 0x02, 0x06, 0x01, 0x00, 0x04, 0x0b, 0x08, 0x00, 0x09, 0x00, 0x00, 0x00
        /*0020*/ 	.byte	0x00, 0x00, 0x00, 0x00


//--------------------- .nv.info._Z3modPi         --------------------------
	.section	.nv.info._Z3modPi,"",@"SHT_CUDA_INFO"
	.sectionflags	@""
	.align	4


	//----- nvinfo : EIATTR_CUDA_API_VERSION
	.align		4
        /*0000*/ 	.byte	0x04, 0x37
        /*0002*/ 	.short	(.L_7 - .L_6)
.L_6:
        /*0004*/ 	.word	0x00000082


	//----- nvinfo : EIATTR_KPARAM_INFO
	.align		4
.L_7:
        /*0008*/ 	.byte	0x04, 0x17
        /*000a*/ 	.short	(.L_9 - .L_8)
.L_8:
        /*000c*/ 	.word	0x00000000
        /*0010*/ 	.short	0x0000
        /*0012*/ 	.short	0x0000
        /*0014*/ 	.byte	0x00, 0xf5, 0x21, 0x00


	//----- nvinfo : EIATTR_SPARSE_MMA_MASK
	.align		4
.L_9:
        /*0018*/ 	.byte	0x03, 0x50
        /*001a*/ 	.short	0x0000


	//----- nvinfo : EIATTR_MAXREG_COUNT
	.align		4
        /*001c*/ 	.byte	0x03, 0x1b
        /*001e*/ 	.short	0x00ff


	//----- nvinfo : EIATTR_MERCURY_ISA_VERSION
	.align		4
        /*0020*/ 	.byte	0x03, 0x5f
        /*0022*/ 	.short	0x0101


	//----- nvinfo : EIATTR_VRC_CTA_INIT_COUNT
	.align		4
        /*0024*/ 	.byte	0x02, 0x4a
	.zero		1
	.zero		1


	//----- nvinfo : EIATTR_EXIT_INSTR_OFFSETS
	.align		4
        /*0028*/ 	.byte	0x04, 0x1c
        /*002a*/ 	.short	(.L_11 - .L_10)


	//   ....[0]....
.L_10:
        /*002c*/ 	.word	0x00000090


	//----- nvinfo : EIATTR_CBANK_PARAM_SIZE
	.align		4
.L_11:
        /*0030*/ 	.byte	0x03, 0x19
        /*0032*/ 	.short	0x0008


	//----- nvinfo : EIATTR_PARAM_CBANK
	.align		4
        /*0034*/ 	.byte	0x04, 0x0a
        /*0036*/ 	.short	(.L_13 - .L_12)
	.align		4
.L_12:
        /*0038*/ 	.word	index@(.nv.constant0._Z3modPi)
        /*003c*/ 	.short	0x0380
        /*003e*/ 	.short	0x0008


	//----- nvinfo : EIATTR_SW_WAR
	.align		4
.L_13:
        /*0040*/ 	.byte	0x04, 0x36
        /*0042*/ 	.short	(.L_15 - .L_14)
.L_14:
        /*0044*/ 	.word	0x00000008
.L_15:


//--------------------- .nv.callgraph             --------------------------
	.section	.nv.callgraph,"",@"SHT_CUDA_CALLGRAPH"
	.align	4
	.sectionentsize	8
	.align		4
        /*0000*/ 	.word	0x00000000
	.align		4
        /*0004*/ 	.word	0xffffffff
	.align		4
        /*0008*/ 	.word	0x00000000
	.align		4
        /*000c*/ 	.word	0xfffffffe
	.align		4
        /*0010*/ 	.word	0x00000000
	.align		4
        /*0014*/ 	.word	0xfffffffd
	.align		4
        /*0018*/ 	.word	0x00000000
	.align		4
        /*001c*/ 	.word	0xfffffffc


//--------------------- .text._Z3modPi            --------------------------
	.section	.text._Z3modPi,"ax",@progbits
	.align	128
        .global         _Z3modPi
        .type           _Z3modPi,@function
        .size           _Z3modPi,(.L_x_1 - _Z3modPi)
        .other          _Z3modPi,@"STO_CUDA_ENTRY STV_DEFAULT"
_Z3modPi:
.text._Z3modPi:
[----:B------:R-:W-:Y:S01]  /*0000*/  LDC R1, c[0x0][0x37c] ;  /* 0x0000df00ff017b82 */ /* 0x000fe20000000800 */
[----:B------:R-:W0:Y:S07]  /*0010*/  S2R R0, SR_TID.X ;  /* 0x0000000000007919 */ /* 0x000e2e0000002100 */
[----:B------:R-:W0:Y:S01]  /*0020*/  S2UR UR6, SR_CTAID.X ;  /* 0x00000000000679c3 */ /* 0x000e220000002500 */
[----:B------:R-:W1:Y:S07]  /*0030*/  LDCU.64 UR4, c[0x0][0x358] ;  /* 0x00006b00ff0477ac */ /* 0x000e6e0008000a00 */
[----:B------:R-:W0:Y:S08]  /*0040*/  LDC R5, c[0x0][0x360] ;  /* 0x0000d800ff057b82 */ /* 0x000e300000000800 */
[----:B------:R-:W2:Y:S01]  /*0050*/  LDC.64 R2, c[0x0][0x380] ;  /* 0x0000e000ff027b82 */ /* 0x000ea20000000a00 */
[----:B0-----:R-:W-:-:S04]  /*0060*/  IMAD R5, R5, UR6, R0 ;  /* 0x0000000605057c24 */ /* 0x001fc8000f8e0200 */
[----:B--2---:R-:W-:-:S05]  /*0070*/  IMAD.WIDE R2, R5, 0x4, R2 ;  /* 0x0000000405027825 */ /* 0x004fca00078e0202 */
[----:B-1----:R-:W-:Y:S01]  /*0080*/  STG.E desc[UR4][R2.64], R5 ;  /* 0x0000000502007986 */ /* 0x002fe2000c101904 */
[----:B------:R-:W-:Y:S05]  /*0090*/  EXIT ;  /* 0x000000000000794d */ /* 0x000fea0003800000 */
.L_x_0:
[----:B------:R-:W-:-:S00]  /*00a0*/  BRA `(.L_x_0) ;  /* 0xfffffffc00fc7947 */ /* 0x000fc0000383ffff */
[----:B------:R-:W-:-:S00]  /*00b0*/  NOP ;  /* 0x0000000000007918 */ /* 0x000fc00000000000 */
        /* <DEDUP_REMOVED lines=12> */
.L_x_1:


//--------------------- .nv.shared.reserved.0     --------------------------
	.section	.nv.shared.reserved.0,"aw",@nobits
	.weak		__nv_reservedSMEM_offset_0_alias
	.size		__nv_reservedSMEM_offset_0_alias, 0, 64
	.other		__nv_reservedSMEM_offset_0_alias,@"STO_CUDA_RESERVED_SHARED STV_DEFAULT"
__nv_reservedSMEM_offset_0_alias:
	.zero		0
	.zero		64


//--------------------- .nv.constant0._Z3modPi    --------------------------
	.section	.nv.constant0._Z3modPi,"a",@progbits
	.sectionflags	@""
	.align	4
.nv.constant0._Z3modPi:
	.zero		904


//--------------------- SYMBOLS --------------------------

	.type		.nv.reservedSmem.offset0,@object
	.size		.nv.reservedSmem.offset0,0x4
